//
// Generated by NVIDIA NVVM Compiler
//
// Compiler Build ID: CL-36424714
// Cuda compilation tools, release 13.0, V13.0.88
// Based on NVVM 20.0.0
//

.version 9.0
.target sm_100
.address_size 64

	// .globl	_Z14compute_dp_coliiiPiS_S_

.visible .entry _Z14compute_dp_coliiiPiS_S_(
	.param .u32 _Z14compute_dp_coliiiPiS_S__param_0,
	.param .u32 _Z14compute_dp_coliiiPiS_S__param_1,
	.param .u32 _Z14compute_dp_coliiiPiS_S__param_2,
	.param .u64 .ptr .align 1 _Z14compute_dp_coliiiPiS_S__param_3,
	.param .u64 .ptr .align 1 _Z14compute_dp_coliiiPiS_S__param_4,
	.param .u64 .ptr .align 1 _Z14compute_dp_coliiiPiS_S__param_5
)
{
	.reg .pred 	%p<5>;
	.reg .b32 	%r<43>;
	.reg .b64 	%rd<13>;

	ld.param.u32 	%r14, [_Z14compute_dp_coliiiPiS_S__param_0];
	ld.param.u32 	%r15, [_Z14compute_dp_coliiiPiS_S__param_1];
	ld.param.u32 	%r16, [_Z14compute_dp_coliiiPiS_S__param_2];
	ld.param.u64 	%rd5, [_Z14compute_dp_coliiiPiS_S__param_3];
	ld.param.u64 	%rd6, [_Z14compute_dp_coliiiPiS_S__param_4];
	ld.param.u64 	%rd7, [_Z14compute_dp_coliiiPiS_S__param_5];
	cvta.to.global.u64 	%rd1, %rd6;
	cvta.to.global.u64 	%rd2, %rd7;
	mov.u32 	%r17, %ctaid.x;
	mov.u32 	%r18, %ntid.x;
	mov.u32 	%r19, %tid.x;
	mad.lo.s32 	%r1, %r17, %r18, %r19;
	setp.ge.s32 	%p1, %r1, %r14;
	@%p1 bra 	$L__BB0_5;
	ld.global.u32 	%r20, [%rd1];
	add.s32 	%r21, %r20, 1;
	div.s32 	%r22, %r1, %r21;
	mad.lo.s32 	%r23, %r22, %r20, %r22;
	sub.s32 	%r41, %r1, %r23;
	ld.global.u32 	%r24, [%rd1+4];
	add.s32 	%r25, %r24, 1;
	rem.s32 	%r40, %r22, %r25;
	add.s32 	%r26, %r15, -1;
	mul.lo.s32 	%r4, %r26, %r14;
	add.s32 	%r27, %r4, %r1;
	mul.wide.s32 	%rd8, %r27, 4;
	add.s64 	%rd9, %rd2, %rd8;
	ld.global.u32 	%r39, [%rd9];
	mul.wide.s32 	%rd10, %r14, 4;
	add.s64 	%rd3, %rd9, %rd10;
	st.global.u32 	[%rd3], %r39;
	setp.lt.s32 	%p2, %r16, 2;
	@%p2 bra 	$L__BB0_5;
	cvta.to.global.u64 	%rd4, %rd5;
	mov.b32 	%r42, 1;
$L__BB0_3:
	ld.global.u32 	%r29, [%rd4];
	sub.s32 	%r41, %r41, %r29;
	ld.global.u32 	%r30, [%rd4+4];
	sub.s32 	%r40, %r40, %r30;
	or.b32  	%r32, %r41, %r40;
	setp.lt.s32 	%p3, %r32, 0;
	@%p3 bra 	$L__BB0_5;
	ld.global.u32 	%r33, [%rd1];
	mad.lo.s32 	%r34, %r40, %r33, %r40;
	add.s32 	%r35, %r34, %r41;
	add.s32 	%r36, %r35, %r4;
	mul.wide.s32 	%rd11, %r36, 4;
	add.s64 	%rd12, %rd2, %rd11;
	ld.global.u32 	%r37, [%rd12];
	add.s32 	%r38, %r37, %r42;
	min.s32 	%r39, %r39, %r38;
	st.global.u32 	[%rd3], %r39;
	add.s32 	%r42, %r42, 1;
	setp.ne.s32 	%p4, %r42, %r16;
	@%p4 bra 	$L__BB0_3;
$L__BB0_5:
	ret;

}


// ===== COMPILED SASS (sm_100) =====

	.target	sm_100

	.elftype	@"ET_EXEC"


//--------------------- .note.nv.tkinfo           --------------------------
	.section	.note.nv.tkinfo,"",@"SHT_NOTE"
	.sectionflags	@"SHF_NOTE_NV_TKINFO"
	.tkinfo
        /*0018*/ 	.word	0x00000002
        /*0030*/ 	.string	""
        /*0030*/ 	.string	"ptxas"
        /*0030*/ 	.string	"Cuda compilation tools, release 13.0, V13.0.88"
        /*0030*/ 	.string	"Build cuda_13.0.r13.0/compiler.36424714_0"
        /*0030*/ 	.string	"-arch sm_100 -m 64 "



//--------------------- .note.nv.cuinfo           --------------------------
	.section	.note.nv.cuinfo,"",@"SHT_NOTE"
	.sectionflags	@"SHF_NOTE_NV_CUINFO"
        /*0018*/ 	.short	0x0002
        /*001a*/ 	.short	0x0064
        /*001c*/ 	.short	0x0082
	.zero		2


//--------------------- .nv.info                  --------------------------
	.section	.nv.info,"",@"SHT_CUDA_INFO"
	.align	4


	//----- nvinfo : EIATTR_REGCOUNT
	.align		4
        /*0000*/ 	.byte	0x04, 0x2f
        /*0002*/ 	.short	(.L_1 - .L_0)
	.align		4
.L_0:
        /*0004*/ 	.word	index@(_Z14compute_dp_coliiiPiS_S_)
        /*0008*/ 	.word	0x00000015


	//----- nvinfo : EIATTR_FRAME_SIZE
	.align		4
.L_1:
        /*000c*/ 	.byte	0x04, 0x11
        /*000e*/ 	.short	(.L_3 - .L_2)
	.align		4
.L_2:
        /*0010*/ 	.word	index@(_Z14compute_dp_coliiiPiS_S_)
        /*0014*/ 	.word	0x00000000


	//----- nvinfo : EIATTR_MIN_STACK_SIZE
	.align		4
.L_3:
        /*0018*/ 	.byte	0x04, 0x12
        /*001a*/ 	.short	(.L_5 - .L_4)
	.align		4
.L_4:
        /*001c*/ 	.word	index@(_Z14compute_dp_coliiiPiS_S_)
        /*0020*/ 	.word	0x00000000
.L_5:


//--------------------- .nv.compat                --------------------------
	.section	.nv.compat,"",@"SHT_CUDA_COMPAT_INFO"
	.align	4
        /*0000*/ 	.byte	0x02, 0x09, 0x00, 0x00, 0x02, 0x02, 0x01, 0x00, 0x02, 0x05, 0x05, 0x00, 0x03, 0x07, 0x01, 0x01
        /*0010*/ 	.byte	0x02, 0x03, 0x00, 0x00, 0x02, 0x06, 0x01, 0x00, 0x04, 0x0b, 0x08, 0x00, 0x09, 0x00, 0x00, 0x00
        /*0020*/ 	.byte	0x00, 0x00, 0x00, 0x00


//--------------------- .nv.info._Z14compute_dp_coliiiPiS_S_ --------------------------
	.section	.nv.info._Z14compute_dp_coliiiPiS_S_,"",@"SHT_CUDA_INFO"
	.sectionflags	@""
	.align	4


	//----- nvinfo : EIATTR_CUDA_API_VERSION
	.align		4
        /*0000*/ 	.byte	0x04, 0x37
        /*0002*/ 	.short	(.L_7 - .L_6)
.L_6:
        /*0004*/ 	.word	0x00000082


	//----- nvinfo : EIATTR_KPARAM_INFO
	.align		4
.L_7:
        /*0008*/ 	.byte	0x04, 0x17
        /*000a*/ 	.short	(.L_9 - .L_8)
.L_8:
        /*000c*/ 	.word	0x00000000
        /*0010*/ 	.short	0x0005
        /*0012*/ 	.short	0x0020
        /*0014*/ 	.byte	0x00, 0xf5, 0x21, 0x00


	//----- nvinfo : EIATTR_KPARAM_INFO
	.align		4
.L_9:
        /*0018*/ 	.byte	0x04, 0x17
        /*001a*/ 	.short	(.L_11 - .L_10)
.L_10:
        /*001c*/ 	.word	0x00000000
        /*0020*/ 	.short	0x0004
        /*0022*/ 	.short	0x0018
        /*0024*/ 	.byte	0x00, 0xf5, 0x21, 0x00


	//----- nvinfo : EIATTR_KPARAM_INFO
	.align		4
.L_11:
        /*0028*/ 	.byte	0x04, 0x17
        /*002a*/ 	.short	(.L_13 - .L_12)
.L_12:
        /*002c*/ 	.word	0x00000000
        /*0030*/ 	.short	0x0003
        /*0032*/ 	.short	0x0010
        /*0034*/ 	.byte	0x00, 0xf5, 0x21, 0x00


	//----- nvinfo : EIATTR_KPARAM_INFO
	.align		4
.L_13:
        /*0038*/ 	.byte	0x04, 0x17
        /*003a*/ 	.short	(.L_15 - .L_14)
.L_14:
        /*003c*/ 	.word	0x00000000
        /*0040*/ 	.short	0x0002
        /*0042*/ 	.short	0x0008
        /*0044*/ 	.byte	0x00, 0xf0, 0x11, 0x00


	//----- nvinfo : EIATTR_KPARAM_INFO
	.align		4
.L_15:
        /*0048*/ 	.byte	0x04, 0x17
        /*004a*/ 	.short	(.L_17 - .L_16)
.L_16:
        /*004c*/ 	.word	0x00000000
        /*0050*/ 	.short	0x0001
        /*0052*/ 	.short	0x0004
        /*0054*/ 	.byte	0x00, 0xf0, 0x11, 0x00


	//----- nvinfo : EIATTR_KPARAM_INFO
	.align		4
.L_17:
        /*0058*/ 	.byte	0x04, 0x17
        /*005a*/ 	.short	(.L_19 - .L_18)
.L_18:
        /*005c*/ 	.word	0x00000000
        /*0060*/ 	.short	0x0000
        /*0062*/ 	.short	0x0000
        /*0064*/ 	.byte	0x00, 0xf0, 0x11, 0x00


	//----- nvinfo : EIATTR_SPARSE_MMA_MASK
	.align		4
.L_19:
        /*0068*/ 	.byte	0x03, 0x50
        /*006a*/ 	.short	0x0000


	//----- nvinfo : EIATTR_MAXREG_COUNT
	.align		4
        /*006c*/ 	.byte	0x03, 0x1b
        /*006e*/ 	.short	0x00ff


	//----- nvinfo : EIATTR_MERCURY_ISA_VERSION
	.align		4
        /*0070*/ 	.byte	0x03, 0x5f
        /*0072*/ 	.short	0x0101


	//----- nvinfo : EIATTR_VRC_CTA_INIT_COUNT
	.align		4
        /*0074*/ 	.byte	0x02, 0x4a
	.zero		1
	.zero		1


	//----- nvinfo : EIATTR_EXIT_INSTR_OFFSETS
	.align		4
        /*0078*/ 	.byte	0x04, 0x1c
        /*007a*/ 	.short	(.L_21 - .L_20)


	//   ....[0]....
.L_20:
        /*007c*/ 	.word	0x00000070


	//   ....[1]....
        /*0080*/ 	.word	0x00000450


	//   ....[2]....
        /*0084*/ 	.word	0x00000570


	//   ....[3]....
        /*0088*/ 	.word	0x00000630


	//----- nvinfo : EIATTR_CBANK_PARAM_SIZE
	.align		4
.L_21:
        /*008c*/ 	.byte	0x03, 0x19
        /*008e*/ 	.short	0x0028


	//----- nvinfo : EIATTR_PARAM_CBANK
	.align		4
        /*0090*/ 	.byte	0x04, 0x0a
        /*0092*/ 	.short	(.L_23 - .L_22)
	.align		4
.L_22:
        /*0094*/ 	.word	index@(.nv.constant0._Z14compute_dp_coliiiPiS_S_)
        /*0098*/ 	.short	0x0380
        /*009a*/ 	.short	0x0028


	//----- nvinfo : EIATTR_SW_WAR
	.align		4
.L_23:
        /*009c*/ 	.byte	0x04, 0x36
        /*009e*/ 	.short	(.L_25 - .L_24)
.L_24:
        /*00a0*/ 	.word	0x00000008
.L_25:


//--------------------- .nv.callgraph             --------------------------
	.section	.nv.callgraph,"",@"SHT_CUDA_CALLGRAPH"
	.align	4
	.sectionentsize	8
	.align		4
        /*0000*/ 	.word	0x00000000
	.align		4
        /*0004*/ 	.word	0xffffffff
	.align		4
        /*0008*/ 	.word	0x00000000
	.align		4
        /*000c*/ 	.word	0xfffffffe
	.align		4
        /*0010*/ 	.word	0x00000000
	.align		4
        /*0014*/ 	.word	0xfffffffd
	.align		4
        /*0018*/ 	.word	0x00000000
	.align		4
        /*001c*/ 	.word	0xfffffffc


//--------------------- .text._Z14compute_dp_coliiiPiS_S_ --------------------------
	.section	.text._Z14compute_dp_coliiiPiS_S_,"ax",@progbits
	.align	128
        .global         _Z14compute_dp_coliiiPiS_S_
        .type           _Z14compute_dp_coliiiPiS_S_,@function
        .size           _Z14compute_dp_coliiiPiS_S_,(.L_x_2 - _Z14compute_dp_coliiiPiS_S_)
        .other          _Z14compute_dp_coliiiPiS_S_,@"STO_CUDA_ENTRY STV_DEFAULT"
_Z14compute_dp_coliiiPiS_S_:
.text._Z14compute_dp_coliiiPiS_S_:
[----:B------:R-:W-:Y:S01]  /*0000*/  LDC R1, c[0x0][0x37c] ;  /* 0x0000df00ff017b82 */ /* 0x000fe20000000800 */
[----:B------:R-:W0:Y:S07]  /*0010*/  S2R R3, SR_TID.X ;  /* 0x0000000000037919 */ /* 0x000e2e0000002100 */
[----:B------:R-:W0:Y:S08]  /*0020*/  S2UR UR4, SR_CTAID.X ;  /* 0x00000000000479c3 */ /* 0x000e300000002500 */
[----:B------:R-:W0:Y:S08]  /*0030*/  LDC R0, c[0x0][0x360] ;  /* 0x0000d800ff007b82 */ /* 0x000e300000000800 */
[----:B------:R-:W1:Y:S01]  /*0040*/  LDC R13, c[0x0][0x380] ;  /* 0x0000e000ff0d7b82 */ /* 0x000e620000000800 */
[----:B0-----:R-:W-:-:S05]  /*0050*/  IMAD R0, R0, UR4, R3 ;  /* 0x0000000400007c24 */ /* 0x001fca000f8e0203 */
[----:B-1----:R-:W-:-:S13]  /*0060*/  ISETP.GE.AND P0, PT, R0, R13, PT ;  /* 0x0000000d0000720c */ /* 0x002fda0003f06270 */
[----:B------:R-:W-:Y:S05]  /*0070*/  @P0 EXIT ;  /* 0x000000000000094d */ /* 0x000fea0003800000 */
[----:B------:R-:W0:Y:S01]  /*0080*/  LDC.64 R2, c[0x0][0x398] ;  /* 0x0000e600ff027b82 */ /* 0x000e220000000a00 */
[----:B------:R-:W0:Y:S01]  /*0090*/  LDCU.64 UR6, c[0x0][0x358] ;  /* 0x00006b00ff0677ac */ /* 0x000e220008000a00 */
[----:B------:R-:W1:Y:S06]  /*00a0*/  LDCU UR4, c[0x0][0x384] ;  /* 0x00007080ff0477ac */ /* 0x000e6c0008000800 */
[----:B------:R-:W2:Y:S01]  /*00b0*/  LDC.64 R4, c[0x0][0x3a0] ;  /* 0x0000e800ff047b82 */ /* 0x000ea20000000a00 */
[----:B0-----:R-:W3:Y:S04]  /*00c0*/  LDG.E R6, desc[UR6][R2.64] ;  /* 0x0000000602067981 */ /* 0x001ee8000c1e1900 */
[----:B------:R-:W4:Y:S01]  /*00d0*/  LDG.E R8, desc[UR6][R2.64+0x4] ;  /* 0x0000040602087981 */ /* 0x000f22000c1e1900 */
[----:B-1----:R-:W-:-:S06]  /*00e0*/  UIADD3 UR4, UPT, UPT, UR4, -0x1, URZ ;  /* 0xffffffff04047890 */ /* 0x002fcc000fffe0ff */
[----:B------:R-:W-:-:S04]  /*00f0*/  IMAD R7, R13, UR4, R0 ;  /* 0x000000040d077c24 */ /* 0x000fc8000f8e0200 */
[----:B--2---:R-:W-:-:S05]  /*0100*/  IMAD.WIDE R4, R7, 0x4, R4 ;  /* 0x0000000407047825 */ /* 0x004fca00078e0204 */
[----:B------:R-:W2:Y:S01]  /*0110*/  LDG.E R7, desc[UR6][R4.64] ;  /* 0x0000000604077981 */ /* 0x000ea2000c1e1900 */
[----:B------:R-:W-:Y:S01]  /*0120*/  IABS R16, R0 ;  /* 0x0000000000107213 */ /* 0x000fe20000000000 */
[----:B---3--:R-:W-:Y:S02]  /*0130*/  VIADD R11, R6, 0x1 ;  /* 0x00000001060b7836 */ /* 0x008fe40000000000 */
[----:B----4-:R-:W-:-:S03]  /*0140*/  VIADD R8, R8, 0x1 ;  /* 0x0000000108087836 */ /* 0x010fc60000000000 */
[-C--:B------:R-:W-:Y:S02]  /*0150*/  IABS R10, R11.reuse ;  /* 0x0000000b000a7213 */ /* 0x080fe40000000000 */
[----:B------:R-:W-:Y:S02]  /*0160*/  IABS R18, R11 ;  /* 0x0000000b00127213 */ /* 0x000fe40000000000 */
[----:B------:R-:W0:Y:S01]  /*0170*/  I2F.RP R12, R10 ;  /* 0x0000000a000c7306 */ /* 0x000e220000209400 */
[----:B------:R-:W-:-:S07]  /*0180*/  IABS R9, R8 ;  /* 0x0000000800097213 */ /* 0x000fce0000000000 */
[----:B0-----:R-:W0:Y:S02]  /*0190*/  MUFU.RCP R12, R12 ;  /* 0x0000000c000c7308 */ /* 0x001e240000001000 */
[----:B0-----:R-:W-:-:S06]  /*01a0*/  VIADD R14, R12, 0xffffffe ;  /* 0x0ffffffe0c0e7836 */ /* 0x001fcc0000000000 */
[----:B------:R-:W0:Y:S08]  /*01b0*/  I2F.RP R12, R9 ;  /* 0x00000009000c7306 */ /* 0x000e300000209400 */
[----:B------:R1:W3:Y:S08]  /*01c0*/  F2I.FTZ.U32.TRUNC.NTZ R15, R14 ;  /* 0x0000000e000f7305 */ /* 0x0002f0000021f000 */
[----:B0-----:R-:W0:Y:S01]  /*01d0*/  MUFU.RCP R12, R12 ;  /* 0x0000000c000c7308 */ /* 0x001e220000001000 */
[----:B-1----:R-:W-:Y:S01]  /*01e0*/  IMAD.MOV.U32 R14, RZ, RZ, RZ ;  /* 0x000000ffff0e7224 */ /* 0x002fe200078e00ff */
[----:B---3--:R-:W-:-:S05]  /*01f0*/  IADD3 R17, PT, PT, RZ, -R15, RZ ;  /* 0x8000000fff117210 */ /* 0x008fca0007ffe0ff */
[----:B------:R-:W-:-:S04]  /*0200*/  IMAD R17, R17, R10, RZ ;  /* 0x0000000a11117224 */ /* 0x000fc800078e02ff */
[----:B------:R-:W-:Y:S01]  /*0210*/  IMAD.HI.U32 R15, R15, R17, R14 ;  /* 0x000000110f0f7227 */ /* 0x000fe200078e000e */
[----:B------:R-:W-:-:S03]  /*0220*/  MOV R14, R16 ;  /* 0x00000010000e7202 */ /* 0x000fc60000000f00 */
[----:B------:R-:W-:Y:S02]  /*0230*/  IMAD.MOV R16, RZ, RZ, -R18 ;  /* 0x000000ffff107224 */ /* 0x000fe400078e0a12 */
[----:B------:R-:W-:-:S04]  /*0240*/  IMAD.HI.U32 R17, R15, R14, RZ ;  /* 0x0000000e0f117227 */ /* 0x000fc800078e00ff */
[----:B------:R-:W-:Y:S01]  /*0250*/  IMAD R15, R17, R16, R14 ;  /* 0x00000010110f7224 */ /* 0x000fe200078e020e */
[----:B0-----:R-:W-:Y:S02]  /*0260*/  IADD3 R14, PT, PT, R12, 0xffffffe, RZ ;  /* 0x0ffffffe0c0e7810 */ /* 0x001fe40007ffe0ff */
[----:B------:R-:W-:Y:S02]  /*0270*/  IABS R12, R8 ;  /* 0x00000008000c7213 */ /* 0x000fe40000000000 */
[----:B------:R-:W-:-:S03]  /*0280*/  ISETP.GT.U32.AND P1, PT, R10, R15, PT ;  /* 0x0000000f0a00720c */ /* 0x000fc60003f24070 */
[----:B------:R-:W-:Y:S02]  /*0290*/  IMAD.MOV R16, RZ, RZ, -R12 ;  /* 0x000000ffff107224 */ /* 0x000fe400078e0a0c */
[----:B------:R-:W-:-:S05]  /*02a0*/  IMAD.WIDE R12, R13, 0x4, R4 ;  /* 0x000000040d0c7825 */ /* 0x000fca00078e0204 */
[----:B--2---:R0:W-:Y:S03]  /*02b0*/  STG.E desc[UR6][R12.64], R7 ;  /* 0x000000070c007986 */ /* 0x0041e6000c101906 */
[----:B------:R-:W-:Y:S02]  /*02c0*/  @!P1 IMAD.IADD R15, R15, 0x1, -R10 ;  /* 0x000000010f0f9824 */ /* 0x000fe400078e0a0a */
[----:B------:R-:W-:Y:S01]  /*02d0*/  @!P1 VIADD R17, R17, 0x1 ;  /* 0x0000000111119836 */ /* 0x000fe20000000000 */
[----:B------:R-:W-:Y:S02]  /*02e0*/  ISETP.NE.AND P1, PT, R11, RZ, PT ;  /* 0x000000ff0b00720c */ /* 0x000fe40003f25270 */
[----:B------:R-:W-:Y:S02]  /*02f0*/  ISETP.GE.U32.AND P0, PT, R15, R10, PT ;  /* 0x0000000a0f00720c */ /* 0x000fe40003f06070 */
[----:B------:R-:W-:Y:S01]  /*0300*/  LOP3.LUT R10, R0, R11, RZ, 0x3c, !PT ;  /* 0x0000000b000a7212 */ /* 0x000fe200078e3cff */
[----:B------:R1:W2:Y:S03]  /*0310*/  F2I.FTZ.U32.TRUNC.NTZ R15, R14 ;  /* 0x0000000e000f7305 */ /* 0x0002a6000021f000 */
[----:B------:R-:W-:Y:S01]  /*0320*/  ISETP.GE.AND P2, PT, R10, RZ, PT ;  /* 0x000000ff0a00720c */ /* 0x000fe20003f46270 */
[----:B-1----:R-:W-:-:S06]  /*0330*/  HFMA2 R14, -RZ, RZ, 0, 0 ;  /* 0x00000000ff0e7431 */ /* 0x002fcc00000001ff */
[----:B------:R-:W-:Y:S01]  /*0340*/  @P0 VIADD R17, R17, 0x1 ;  /* 0x0000000111110836 */ /* 0x000fe20000000000 */
[----:B--2---:R-:W-:-:S05]  /*0350*/  IADD3 R10, PT, PT, RZ, -R15, RZ ;  /* 0x8000000fff0a7210 */ /* 0x004fca0007ffe0ff */
[----:B------:R-:W-:Y:S01]  /*0360*/  @!P2 IMAD.MOV R17, RZ, RZ, -R17 ;  /* 0x000000ffff11a224 */ /* 0x000fe200078e0a11 */
[----:B------:R-:W-:Y:S01]  /*0370*/  @!P1 LOP3.LUT R17, RZ, R11, RZ, 0x33, !PT ;  /* 0x0000000bff119212 */ /* 0x000fe200078e33ff */
[----:B------:R-:W-:-:S03]  /*0380*/  IMAD R11, R10, R9, RZ ;  /* 0x000000090a0b7224 */ /* 0x000fc600078e02ff */
[----:B------:R-:W-:Y:S02]  /*0390*/  IABS R10, R17 ;  /* 0x00000011000a7213 */ /* 0x000fe40000000000 */
[----:B------:R-:W-:Y:S01]  /*03a0*/  ISETP.GE.AND P3, PT, R17, RZ, PT ;  /* 0x000000ff1100720c */ /* 0x000fe20003f66270 */
[----:B------:R-:W-:Y:S01]  /*03b0*/  IMAD.HI.U32 R14, R15, R11, R14 ;  /* 0x0000000b0f0e7227 */ /* 0x000fe200078e000e */
[----:B------:R-:W-:Y:S02]  /*03c0*/  MOV R11, R10 ;  /* 0x0000000a000b7202 */ /* 0x000fe40000000f00 */
[----:B------:R-:W1:Y:S03]  /*03d0*/  LDC R10, c[0x0][0x388] ;  /* 0x0000e200ff0a7b82 */ /* 0x000e660000000800 */
[----:B------:R-:W-:-:S04]  /*03e0*/  IMAD.HI.U32 R14, R14, R11, RZ ;  /* 0x0000000b0e0e7227 */ /* 0x000fc800078e00ff */
[----:B------:R-:W-:-:S05]  /*03f0*/  IMAD R16, R14, R16, R11 ;  /* 0x000000100e107224 */ /* 0x000fca00078e020b */
[----:B------:R-:W-:Y:S02]  /*0400*/  ISETP.GT.U32.AND P1, PT, R9, R16, PT ;  /* 0x000000100900720c */ /* 0x000fe40003f24070 */
[----:B-1----:R-:W-:-:S11]  /*0410*/  ISETP.GE.AND P0, PT, R10, 0x2, PT ;  /* 0x000000020a00780c */ /* 0x002fd60003f06270 */
[----:B------:R-:W-:Y:S01]  /*0420*/  @!P1 IMAD.IADD R16, R16, 0x1, -R9 ;  /* 0x0000000110109824 */ /* 0x000fe200078e0a09 */
[----:B------:R-:W-:-:S04]  /*0430*/  ISETP.NE.AND P1, PT, R8, RZ, PT ;  /* 0x000000ff0800720c */ /* 0x000fc80003f25270 */
[----:B------:R-:W-:Y:S01]  /*0440*/  ISETP.GT.U32.AND P2, PT, R9, R16, PT ;  /* 0x000000100900720c */ /* 0x000fe20003f44070 */
[----:B0-----:R-:W-:-:S12]  /*0450*/  @!P0 EXIT ;  /* 0x000000000000894d */ /* 0x001fd80003800000 */
[----:B------:R-:W0:Y:S01]  /*0460*/  LDC R14, c[0x0][0x380] ;  /* 0x0000e000ff0e7b82 */ /* 0x000e220000000800 */
[----:B------:R-:W-:Y:S01]  /*0470*/  @!P2 IADD3 R16, PT, PT, R16, -R9, RZ ;  /* 0x800000091010a210 */ /* 0x000fe20007ffe0ff */
[----:B------:R-:W-:Y:S01]  /*0480*/  IMAD R17, R6, R17, R17 ;  /* 0x0000001106117224 */ /* 0x000fe200078e0211 */
[----:B------:R-:W1:Y:S01]  /*0490*/  LDCU UR8, c[0x0][0x388] ;  /* 0x00007100ff0877ac */ /* 0x000e620008000800 */
[----:B------:R-:W-:Y:S02]  /*04a0*/  IMAD.MOV.U32 R9, RZ, RZ, R7 ;  /* 0x000000ffff097224 */ /* 0x000fe400078e0007 */
[----:B------:R-:W-:Y:S01]  /*04b0*/  @!P3 IMAD.MOV R16, RZ, RZ, -R16 ;  /* 0x000000ffff10b224 */ /* 0x000fe200078e0a10 */
[----:B------:R-:W-:Y:S01]  /*04c0*/  IADD3 R17, PT, PT, R0, -R17, RZ ;  /* 0x8000001100117210 */ /* 0x000fe20007ffe0ff */
[----:B------:R-:W2:Y:S01]  /*04d0*/  LDC.64 R10, c[0x0][0x390] ;  /* 0x0000e400ff0a7b82 */ /* 0x000ea20000000a00 */
[----:B------:R-:W-:Y:S01]  /*04e0*/  @!P1 LOP3.LUT R16, RZ, R8, RZ, 0x33, !PT ;  /* 0x00000008ff109212 */ /* 0x000fe200078e33ff */
[----:B------:R-:W-:-:S06]  /*04f0*/  UMOV UR5, 0x1 ;  /* 0x0000000100057882 */ /* 0x000fcc0000000000 */
[----:B------:R-:W3:Y:S02]  /*0500*/  LDC.64 R4, c[0x0][0x3a0] ;  /* 0x0000e800ff047b82 */ /* 0x000ee40000000a00 */
.L_x_0:
[----:B--2---:R-:W2:Y:S04]  /*0510*/  LDG.E R7, desc[UR6][R10.64+0x4] ;  /* 0x000004060a077981 */ /* 0x004ea8000c1e1900 */
[----:B----4-:R-:W4:Y:S01]  /*0520*/  LDG.E R0, desc[UR6][R10.64] ;  /* 0x000000060a007981 */ /* 0x010f22000c1e1900 */
[----:B--2---:R-:W-:Y:S01]  /*0530*/  IMAD.IADD R16, R16, 0x1, -R7 ;  /* 0x0000000110107824 */ /* 0x004fe200078e0a07 */
[----:B----4-:R-:W-:-:S04]  /*0540*/  IADD3 R17, PT, PT, -R0, R17, RZ ;  /* 0x0000001100117210 */ /* 0x010fc80007ffe1ff */
[----:B------:R-:W-:-:S04]  /*0550*/  LOP3.LUT R0, R17, R16, RZ, 0xfc, !PT ;  /* 0x0000001011007212 */ /* 0x000fc800078efcff */
[----:B------:R-:W-:-:S13]  /*0560*/  ISETP.GE.AND P0, PT, R0, RZ, PT ;  /* 0x000000ff0000720c */ /* 0x000fda0003f06270 */
[----:B-1----:R-:W-:Y:S05]  /*0570*/  @!P0 EXIT ;  /* 0x000000000000894d */ /* 0x002fea0003800000 */
[----:B------:R-:W2:Y:S02]  /*0580*/  LDG.E R7, desc[UR6][R2.64] ;  /* 0x0000000602077981 */ /* 0x000ea4000c1e1900 */
[----:B--2---:R-:W-:-:S05]  /*0590*/  IMAD R0, R16, R7, R16 ;  /* 0x0000000710007224 */ /* 0x004fca00078e0210 */
[----:B------:R-:W-:-:S05]  /*05a0*/  IADD3 R7, PT, PT, R17, R0, RZ ;  /* 0x0000000011077210 */ /* 0x000fca0007ffe0ff */
[----:B0-----:R-:W-:-:S04]  /*05b0*/  IMAD R7, R14, UR4, R7 ;  /* 0x000000040e077c24 */ /* 0x001fc8000f8e0207 */
[----:B---3--:R-:W-:-:S06]  /*05c0*/  IMAD.WIDE R6, R7, 0x4, R4 ;  /* 0x0000000407067825 */ /* 0x008fcc00078e0204 */
[----:B------:R-:W2:Y:S02]  /*05d0*/  LDG.E R6, desc[UR6][R6.64] ;  /* 0x0000000606067981 */ /* 0x000ea4000c1e1900 */
[----:B--2---:R-:W-:Y:S01]  /*05e0*/  VIADDMNMX R9, R6, UR5, R9, PT ;  /* 0x0000000506097c46 */ /* 0x004fe2000b800109 */
[----:B------:R-:W-:-:S04]  /*05f0*/  UIADD3 UR5, UPT, UPT, UR5, 0x1, URZ ;  /* 0x0000000105057890 */ /* 0x000fc8000fffe0ff */
[----:B------:R4:W-:Y:S01]  /*0600*/  STG.E desc[UR6][R12.64], R9 ;  /* 0x000000090c007986 */ /* 0x0009e2000c101906 */
[----:B------:R-:W-:-:S09]  /*0610*/  UISETP.NE.AND UP0, UPT, UR5, UR8, UPT ;  /* 0x000000080500728c */ /* 0x000fd2000bf05270 */
[----:B------:R-:W-:Y:S05]  /*0620*/  BRA.U UP0, `(.L_x_0) ;  /* 0xfffffffd00b87547 */ /* 0x000fea000b83ffff */
[----:B------:R-:W-:Y:S05]  /*0630*/  EXIT ;  /* 0x000000000000794d */ /* 0x000fea0003800000 */
.L_x_1:
[----:B------:R-:W-:-:S00]  /*0640*/  BRA `(.L_x_1) ;  /* 0xfffffffc00fc7947 */ /* 0x000fc0000383ffff */
[----:B------:R-:W-:-:S00]  /*0650*/  NOP ;  /* 0x0000000000007918 */ /* 0x000fc00000000000 */
        /* <DEDUP_REMOVED lines=10> */
.L_x_2:


//--------------------- .nv.shared.reserved.0     --------------------------
	.section	.nv.shared.reserved.0,"aw",@nobits
	.weak		__nv_reservedSMEM_offset_0_alias
	.size		__nv_reservedSMEM_offset_0_alias, 0, 64
	.other		__nv_reservedSMEM_offset_0_alias,@"STO_CUDA_RESERVED_SHARED STV_DEFAULT"
__nv_reservedSMEM_offset_0_alias:
	.zero		0
	.zero		64


//--------------------- .nv.constant0._Z14compute_dp_coliiiPiS_S_ --------------------------
	.section	.nv.constant0._Z14compute_dp_coliiiPiS_S_,"a",@progbits
	.sectionflags	@""
	.align	4
.nv.constant0._Z14compute_dp_coliiiPiS_S_:
	.zero		936


//--------------------- SYMBOLS --------------------------

	.type		.nv.reservedSmem.offset0,@object
	.size		.nv.reservedSmem.offset0,0x4
